	.headerflags	@"EF_CUDA_TEXMODE_UNIFIED EF_CUDA_64BIT_ADDRESS EF_CUDA_ACCELERATORS EF_CUDA_SM90 EF_CUDA_VIRTUAL_SM(EF_CUDA_SM90)"
	.elftype	@"ET_EXEC"


//--------------------- .nv.info                  --------------------------
	.section	.nv.info,"",@"SHT_CUDA_INFO"
	.align	4


	//----- nvinfo : EIATTR_REGCOUNT
	.align		4
        /*0000*/ 	.byte	0x04, 0x2f
        /*0002*/ 	.short	(.L_3 - .L_2)
	.align		4
.L_2:
        /*0004*/ 	.word	index@(triton_poi_fused__native_batch_norm_legit_no_training_convolution_4)
        /*0008*/ 	.word	0x00000016


	//----- nvinfo : EIATTR_MIN_STACK_SIZE
	.align		4
.L_3:
        /*000c*/ 	.byte	0x04, 0x12
        /*000e*/ 	.short	(.L_5 - .L_4)
	.align		4
.L_4:
        /*0010*/ 	.word	index@(triton_poi_fused__native_batch_norm_legit_no_training_convolution_4)
        /*0014*/ 	.word	0x00000000


	//----- nvinfo : EIATTR_FRAME_SIZE
	.align		4
.L_5:
        /*0018*/ 	.byte	0x04, 0x11
        /*001a*/ 	.short	(.L_7 - .L_6)
	.align		4
.L_6:
        /*001c*/ 	.word	index@(triton_poi_fused__native_batch_norm_legit_no_training_convolution_4)
        /*0020*/ 	.word	0x00000000


	//----- nvinfo : EIATTR_MIN_STACK_SIZE
	.align		4
.L_7:
        /*0024*/ 	.byte	0x04, 0x12
        /*0026*/ 	.short	(.L_9 - .L_8)
	.align		4
.L_8:
        /*0028*/ 	.word	index@(triton_poi_fused__native_batch_norm_legit_no_training_convolution_4)
        /*002c*/ 	.word	0x00000000
.L_9:


//--------------------- .nv.info.triton_poi_fused__native_batch_norm_legit_no_training_convolution_4 --------------------------
	.section	.nv.info.triton_poi_fused__native_batch_norm_legit_no_training_convolution_4,"",@"SHT_CUDA_INFO"
	.sectionflags	@""
	.align	4


	//----- nvinfo : EIATTR_CUDA_API_VERSION
	.align		4
        /*0000*/ 	.byte	0x04, 0x37
        /*0002*/ 	.short	(.L_11 - .L_10)
.L_10:
        /*0004*/ 	.word	0x0000007c


	//----- nvinfo : EIATTR_KPARAM_INFO
	.align		4
.L_11:
        /*0008*/ 	.byte	0x04, 0x17
        /*000a*/ 	.short	(.L_13 - .L_12)
.L_12:
        /*000c*/ 	.word	0x00000000
        /*0010*/ 	.short	0x0007
        /*0012*/ 	.short	0x0038
        /*0014*/ 	.byte	0x00, 0xf0, 0x11, 0x00


	//----- nvinfo : EIATTR_KPARAM_INFO
	.align		4
.L_13:
        /*0018*/ 	.byte	0x04, 0x17
        /*001a*/ 	.short	(.L_15 - .L_14)
.L_14:
        /*001c*/ 	.word	0x00000000
        /*0020*/ 	.short	0x0006
        /*0022*/ 	.short	0x0030
        /*0024*/ 	.byte	0x00, 0xf4, 0x21, 0x00


	//----- nvinfo : EIATTR_KPARAM_INFO
	.align		4
.L_15:
        /*0028*/ 	.byte	0x04, 0x17
        /*002a*/ 	.short	(.L_17 - .L_16)
.L_16:
        /*002c*/ 	.word	0x00000000
        /*0030*/ 	.short	0x0005
        /*0032*/ 	.short	0x0028
        /*0034*/ 	.byte	0x00, 0xf4, 0x21, 0x00


	//----- nvinfo : EIATTR_KPARAM_INFO
	.align		4
.L_17:
        /*0038*/ 	.byte	0x04, 0x17
        /*003a*/ 	.short	(.L_19 - .L_18)
.L_18:
        /*003c*/ 	.word	0x00000000
        /*0040*/ 	.short	0x0004
        /*0042*/ 	.short	0x0020
        /*0044*/ 	.byte	0x00, 0xf4, 0x21, 0x00


	//----- nvinfo : EIATTR_KPARAM_INFO
	.align		4
.L_19:
        /*0048*/ 	.byte	0x04, 0x17
        /*004a*/ 	.short	(.L_21 - .L_20)
.L_20:
        /*004c*/ 	.word	0x00000000
        /*0050*/ 	.short	0x0003
        /*0052*/ 	.short	0x0018
        /*0054*/ 	.byte	0x00, 0xf4, 0x21, 0x00


	//----- nvinfo : EIATTR_KPARAM_INFO
	.align		4
.L_21:
        /*0058*/ 	.byte	0x04, 0x17
        /*005a*/ 	.short	(.L_23 - .L_22)
.L_22:
        /*005c*/ 	.word	0x00000000
        /*0060*/ 	.short	0x0002
        /*0062*/ 	.short	0x0010
        /*0064*/ 	.byte	0x00, 0xf4, 0x21, 0x00


	//----- nvinfo : EIATTR_KPARAM_INFO
	.align		4
.L_23:
        /*0068*/ 	.byte	0x04, 0x17
        /*006a*/ 	.short	(.L_25 - .L_24)
.L_24:
        /*006c*/ 	.word	0x00000000
        /*0070*/ 	.short	0x0001
        /*0072*/ 	.short	0x0008
        /*0074*/ 	.byte	0x00, 0xf4, 0x21, 0x00


	//----- nvinfo : EIATTR_KPARAM_INFO
	.align		4
.L_25:
        /*0078*/ 	.byte	0x04, 0x17
        /*007a*/ 	.short	(.L_27 - .L_26)
.L_26:
        /*007c*/ 	.word	0x00000000
        /*0080*/ 	.short	0x0000
        /*0082*/ 	.short	0x0000
        /*0084*/ 	.byte	0x00, 0xf4, 0x21, 0x00


	//----- nvinfo : EIATTR_SPARSE_MMA_MASK
	.align		4
.L_27:
        /*0088*/ 	.byte	0x03, 0x50
        /*008a*/ 	.short	0x0000


	//----- nvinfo : EIATTR_MAXREG_COUNT
	.align		4
        /*008c*/ 	.byte	0x03, 0x1b
        /*008e*/ 	.short	0x00ff


	//----- nvinfo : EIATTR_EXIT_INSTR_OFFSETS
	.align		4
        /*0090*/ 	.byte	0x04, 0x1c
        /*0092*/ 	.short	(.L_29 - .L_28)


	//   ....[0]....
.L_28:
        /*0094*/ 	.word	0x00000380


	//----- nvinfo : EIATTR_REQNTID
	.align		4
.L_29:
        /*0098*/ 	.byte	0x04, 0x10
        /*009a*/ 	.short	(.L_31 - .L_30)
.L_30:
        /*009c*/ 	.word	0x00000080
        /*00a0*/ 	.word	0x00000001
        /*00a4*/ 	.word	0x00000001


	//----- nvinfo : EIATTR_CBANK_PARAM_SIZE
	.align		4
.L_31:
        /*00a8*/ 	.byte	0x03, 0x19
        /*00aa*/ 	.short	0x003c


	//----- nvinfo : EIATTR_PARAM_CBANK
	.align		4
        /*00ac*/ 	.byte	0x04, 0x0a
        /*00ae*/ 	.short	(.L_33 - .L_32)
	.align		4
.L_32:
        /*00b0*/ 	.word	index@(.nv.constant0.triton_poi_fused__native_batch_norm_legit_no_training_convolution_4)
        /*00b4*/ 	.short	0x0210
        /*00b6*/ 	.short	0x003c


	//----- nvinfo : EIATTR_SW_WAR
	.align		4
.L_33:
        /*00b8*/ 	.byte	0x04, 0x36
        /*00ba*/ 	.short	(.L_35 - .L_34)
.L_34:
        /*00bc*/ 	.word	0x00000008
.L_35:


//--------------------- .nv.callgraph             --------------------------
	.section	.nv.callgraph,"",@"SHT_CUDA_CALLGRAPH"
	.align	4
	.sectionentsize	8
	.align		4
        /*0000*/ 	.word	0x00000000
	.align		4
        /*0004*/ 	.word	0xffffffff
	.align		4
        /*0008*/ 	.word	0x00000000
	.align		4
        /*000c*/ 	.word	0xfffffffe
	.align		4
        /*0010*/ 	.word	0x00000000
	.align		4
        /*0014*/ 	.word	0xfffffffd
	.align		4
        /*0018*/ 	.word	0x00000000
	.align		4
        /*001c*/ 	.word	0xfffffffc


//--------------------- .nv.constant4             --------------------------
	.section	.nv.constant4,"a",@progbits
	.align	8
	.align		8
.nv.constant4:
        /*0000*/ 	.dword	_$_str
	.align		8
        /*0008*/ 	.dword	_$_str_$_2


//--------------------- .text.triton_poi_fused__native_batch_norm_legit_no_training_convolution_4 --------------------------
	.section	.text.triton_poi_fused__native_batch_norm_legit_no_training_convolution_4,"ax",@progbits
	.align	128
        .global         triton_poi_fused__native_batch_norm_legit_no_training_convolution_4
        .type           triton_poi_fused__native_batch_norm_legit_no_training_convolution_4,@function
        .size           triton_poi_fused__native_batch_norm_legit_no_training_convolution_4,(.L_x_1 - triton_poi_fused__native_batch_norm_legit_no_training_convolution_4)
        .other          triton_poi_fused__native_batch_norm_legit_no_training_convolution_4,@"STO_CUDA_ENTRY STV_DEFAULT"
triton_poi_fused__native_batch_norm_legit_no_training_convolution_4:
.text.triton_poi_fused__native_batch_norm_legit_no_training_convolution_4:
[----:B------:R-:W-:Y:S01]  /*0000*/  LDC R1, c[0x0][0x28] ;  /* 0x00000a00ff017b82 */ /* 0x000fe20000000800 */
[----:B------:R-:W1:Y:S07]  /*0010*/  S2R R0, SR_TID.X ;  /* 0x0000000000007919 */ /* 0x000e6e0000002100 */
[----:B------:R-:W2:Y:S01]  /*0020*/  LDC.64 R14, c[0x0][0x228] ;  /* 0x00008a00ff0e7b82 */ /* 0x000ea20000000a00 */
[----:B------:R-:W-:Y:S01]  /*0030*/  ULDC.64 UR4, c[0x0][0x208] ;  /* 0x0000820000047ab9 */ /* 0x000fe20000000a00 */
[----:B------:R-:W3:Y:S06]  /*0040*/  S2R R5, SR_CTAID.X ;  /* 0x0000000000057919 */ /* 0x000eec0000002500 */
[----:B------:R-:W4:Y:S08]  /*0050*/  LDC.64 R10, c[0x0][0x218] ;  /* 0x00008600ff0a7b82 */ /* 0x000f300000000a00 */
[----:B------:R-:W5:Y:S08]  /*0060*/  LDC.64 R12, c[0x0][0x220] ;  /* 0x00008800ff0c7b82 */ /* 0x000f700000000a00 */
[----:B------:R-:W4:Y:S01]  /*0070*/  LDC.64 R16, c[0x0][0x230] ;  /* 0x00008c00ff107b82 */ /* 0x000f220000000a00 */
[----:B-1----:R-:W-:-:S02]  /*0080*/  SHF.L.U32 R0, R0, 0x1, RZ ;  /* 0x0000000100007819 */ /* 0x002fc400000006ff */
[----:B---3--:R-:W-:Y:S02]  /*0090*/  SHF.R.S32.HI R3, RZ, 0x17, R5 ;  /* 0x00000017ff037819 */ /* 0x008fe40000011405 */
[----:B------:R-:W-:Y:S02]  /*00a0*/  LOP3.LUT R0, R0, 0xfe, RZ, 0xc0, !PT ;  /* 0x000000fe00007812 */ /* 0x000fe400078ec0ff */
[----:B------:R-:W-:Y:S02]  /*00b0*/  SGXT R3, R3, 0x1 ;  /* 0x000000010303781a */ /* 0x000fe40000000200 */
[----:B------:R-:W-:Y:S02]  /*00c0*/  LEA R0, R5, R0, 0x8 ;  /* 0x0000000005007211 */ /* 0x000fe400078e40ff */
[----:B------:R-:W1:Y:S02]  /*00d0*/  LDC.64 R4, c[0x0][0x238] ;  /* 0x00008e00ff047b82 */ /* 0x000e640000000a00 */
[----:B------:R-:W-:-:S04]  /*00e0*/  LEA.HI R3, R3, R0, RZ, 0x4 ;  /* 0x0000000003037211 */ /* 0x000fc800078f20ff */
[--C-:B------:R-:W-:Y:S02]  /*00f0*/  SHF.R.S32.HI R2, RZ, 0x4, R3.reuse ;  /* 0x00000004ff027819 */ /* 0x100fe40000011403 */
[----:B------:R-:W-:-:S04]  /*0100*/  SHF.R.S32.HI R3, RZ, 0x1f, R3 ;  /* 0x0000001fff037819 */ /* 0x000fc80000011403 */
[----:B------:R-:W-:-:S04]  /*0110*/  LEA.HI R3, R3, R2, RZ, 0x6 ;  /* 0x0000000203037211 */ /* 0x000fc800078f30ff */
[----:B------:R-:W-:-:S04]  /*0120*/  LOP3.LUT R3, R3, 0xffffffc0, RZ, 0xc0, !PT ;  /* 0xffffffc003037812 */ /* 0x000fc800078ec0ff */
[----:B------:R-:W-:Y:S02]  /*0130*/  IADD3 R19, R2, -R3, RZ ;  /* 0x8000000302137210 */ /* 0x000fe40007ffe0ff */
[----:B------:R-:W3:Y:S03]  /*0140*/  LDC.64 R2, c[0x0][0x210] ;  /* 0x00008400ff027b82 */ /* 0x000ee60000000a00 */
[----:B--2---:R-:W-:-:S05]  /*0150*/  IMAD.WIDE R14, R19, 0x4, R14 ;  /* 0x00000004130e7825 */ /* 0x004fca00078e020e */
[----:B------:R2:W2:Y:S01]  /*0160*/  LDG.E.EL R18, desc[UR4][R14.64] ;  /* 0x000000040e127981 */ /* 0x0004a2000c2e1900 */
[----:B----4-:R-:W-:-:S04]  /*0170*/  IMAD.WIDE R10, R19, 0x4, R10 ;  /* 0x00000004130a7825 */ /* 0x010fc800078e020a */
[----:B-----5:R-:W-:Y:S01]  /*0180*/  IMAD.WIDE R12, R19, 0x4, R12 ;  /* 0x00000004130c7825 */ /* 0x020fe200078e020c */
[----:B------:R4:W5:Y:S04]  /*0190*/  LDG.E.EL R8, desc[UR4][R10.64] ;  /* 0x000000040a087981 */ /* 0x000968000c2e1900 */
[----:B------:R-:W5:Y:S01]  /*01a0*/  LDG.E.EL R9, desc[UR4][R12.64] ;  /* 0x000000040c097981 */ /* 0x000f62000c2e1900 */
[----:B---3--:R-:W-:-:S05]  /*01b0*/  IMAD.WIDE R2, R0, 0x4, R2 ;  /* 0x0000000400027825 */ /* 0x008fca00078e0202 */
[----:B------:R-:W5:Y:S01]  /*01c0*/  LDG.E.64 R6, desc[UR4][R2.64] ;  /* 0x0000000402067981 */ /* 0x000f62000c1e1b00 */
[----:B0-2---:R-:W-:-:S04]  /*01d0*/  IMAD.WIDE R14, R19, 0x4, R16 ;  /* 0x00000004130e7825 */ /* 0x005fc800078e0210 */
[----:B-1----:R-:W-:Y:S02]  /*01e0*/  IMAD.WIDE R16, R19, 0x4, R4 ;  /* 0x0000000413107825 */ /* 0x002fe400078e0204 */
[----:B------:R-:W2:Y:S01]  /*01f0*/  LDG.E.EL R14, desc[UR4][R14.64] ;  /* 0x000000040e0e7981 */ /* 0x000ea2000c2e1900 */
[----:B----4-:R-:W-:Y:S01]  /*0200*/  HFMA2.MMA R10, -RZ, RZ, 1.625, 0 ;  /* 0x3e800000ff0a7435 */ /* 0x010fe200000001ff */
[----:B------:R-:W0:Y:S02]  /*0210*/  LDC.64 R4, c[0x0][0x240] ;  /* 0x00009000ff047b82 */ /* 0x000e240000000a00 */
[----:B------:R-:W2:Y:S01]  /*0220*/  LDG.E.EL R17, desc[UR4][R16.64] ;  /* 0x0000000410117981 */ /* 0x000ea2000c2e1900 */
[----:B0-----:R-:W-:-:S04]  /*0230*/  IMAD.WIDE R4, R0, 0x4, R4 ;  /* 0x0000000400047825 */ /* 0x001fc800078e0204 */
[----:B------:R-:W-:-:S04]  /*0240*/  FADD R18, R18, 9.9999997473787516356e-06 ;  /* 0x3727c5ac12127421 */ /* 0x000fc80000000000 */
[----:B------:R-:W0:Y:S02]  /*0250*/  MUFU.SQRT R19, R18 ;  /* 0x0000001200137308 */ /* 0x000e240000002000 */
[C---:B0-----:R-:W-:Y:S02]  /*0260*/  FSETP.GT.AND P0, PT, R19.reuse, 8.50705917302346158658e+37, PT ;  /* 0x7e8000001300780b */ /* 0x041fe40003f04000 */
[----:B------:R-:W-:-:S11]  /*0270*/  FSETP.GEU.AND P1, PT, R19, 1.175494350822287508e-38, PT ;  /* 0x008000001300780b */ /* 0x000fd60003f2e000 */
[----:B------:R-:W-:-:S04]  /*0280*/  @P0 FMUL R19, R19, 0.25 ;  /* 0x3e80000013130820 */ /* 0x000fc80000400000 */
[----:B------:R-:W-:-:S06]  /*0290*/  @!P1 FMUL R19, R19, 16777216 ;  /* 0x4b80000013139820 */ /* 0x000fcc0000400000 */
[----:B------:R-:W0:Y:S01]  /*02a0*/  MUFU.RCP R19, R19 ;  /* 0x0000001300137308 */ /* 0x000e220000001000 */
[----:B------:R-:W-:Y:S01]  /*02b0*/  FSEL R10, R10, 1, P0 ;  /* 0x3f8000000a0a7808 */ /* 0x000fe20000000000 */
[--C-:B-----5:R-:W-:Y:S01]  /*02c0*/  FADD R6, R6, R8.reuse ;  /* 0x0000000806067221 */ /* 0x120fe20000000000 */
[----:B------:R-:W-:-:S03]  /*02d0*/  FADD R7, R7, R8 ;  /* 0x0000000807077221 */ /* 0x000fc60000000000 */
[----:B------:R-:W-:Y:S01]  /*02e0*/  @!P1 FMUL R10, R10, 16777216 ;  /* 0x4b8000000a0a9820 */ /* 0x000fe20000400000 */
[C---:B------:R-:W-:Y:S01]  /*02f0*/  FADD R8, -R9.reuse, R6 ;  /* 0x0000000609087221 */ /* 0x040fe20000000100 */
[----:B------:R-:W-:Y:S02]  /*0300*/  FADD R9, -R9, R7 ;  /* 0x0000000709097221 */ /* 0x000fe40000000100 */
[----:B0-----:R-:W-:-:S04]  /*0310*/  FMUL R10, R19, R10 ;  /* 0x0000000a130a7220 */ /* 0x001fc80000400000 */
[-C--:B------:R-:W-:Y:S01]  /*0320*/  FMUL R8, R8, R10.reuse ;  /* 0x0000000a08087220 */ /* 0x080fe20000400000 */
[----:B------:R-:W-:-:S03]  /*0330*/  FMUL R10, R9, R10 ;  /* 0x0000000a090a7220 */ /* 0x000fc60000400000 */
[C-C-:B--2---:R-:W-:Y:S01]  /*0340*/  FFMA R8, R14.reuse, R8, R17.reuse ;  /* 0x000000080e087223 */ /* 0x144fe20000000011 */
[----:B------:R-:W-:Y:S01]  /*0350*/  FFMA R9, R14, R10, R17 ;  /* 0x0000000a0e097223 */ /* 0x000fe20000000011 */
[----:B------:R-:W-:Y:S04]  /*0360*/  STG.E.64 desc[UR4][R2.64], R6 ;  /* 0x0000000602007986 */ /* 0x000fe8000c101b04 */
[----:B------:R-:W-:Y:S01]  /*0370*/  STG.E.64 desc[UR4][R4.64], R8 ;  /* 0x0000000804007986 */ /* 0x000fe2000c101b04 */
[----:B------:R-:W-:Y:S05]  /*0380*/  EXIT ;  /* 0x000000000000794d */ /* 0x000fea0003800000 */
.L_x_0:
[----:B------:R-:W-:-:S00]  /*0390*/  BRA `(.L_x_0) ;  /* 0xfffffffc00fc7947 */ /* 0x000fc0000383ffff */
[----:B------:R-:W-:-:S00]  /*03a0*/  NOP ;  /* 0x0000000000007918 */ /* 0x000fc00000000000 */
        /* <DEDUP_REMOVED lines=13> */
.L_x_1:


//--------------------- .nv.global.init           --------------------------
	.section	.nv.global.init,"aw",@progbits
.nv.global.init:
	.type		_$_str,@object
	.size		_$_str,(_$_str_$_2 - _$_str)
_$_str:
        /*0000*/ 	.byte	0x5f, 0x5f, 0x43, 0x55, 0x44, 0x41, 0x5f, 0x46, 0x54, 0x5a, 0x00
	.type		_$_str_$_2,@object
	.size		_$_str_$_2,(.L_1 - _$_str_$_2)
_$_str_$_2:
        /*000b*/ 	.byte	0x5f, 0x5f, 0x43, 0x55, 0x44, 0x41, 0x5f, 0x50, 0x52, 0x45, 0x43, 0x5f, 0x53, 0x51, 0x52, 0x54
        /*001b*/ 	.byte	0x00
.L_1:


//--------------------- .nv.constant0.triton_poi_fused__native_batch_norm_legit_no_training_convolution_4 --------------------------
	.section	.nv.constant0.triton_poi_fused__native_batch_norm_legit_no_training_convolution_4,"a",@progbits
	.sectionflags	@""
	.align	4
.nv.constant0.triton_poi_fused__native_batch_norm_legit_no_training_convolution_4:
	.zero		588
